//
// Generated by NVIDIA NVVM Compiler
//
// Compiler Build ID: CL-36424714
// Cuda compilation tools, release 13.0, V13.0.88
// Based on NVVM 20.0.0
//

.version 9.0
.target sm_100
.address_size 64

	// .globl	_Z26fft64_simple_single_kernelPK6float2PS_i
.const .align 4 .b8 cos_table_64_single[128];
.const .align 4 .b8 sin_table_64_single[128];
// _ZZ26fft64_simple_single_kernelPK6float2PS_iE4data has been demoted

.visible .entry _Z26fft64_simple_single_kernelPK6float2PS_i(
	.param .u64 .ptr .align 1 _Z26fft64_simple_single_kernelPK6float2PS_i_param_0,
	.param .u64 .ptr .align 1 _Z26fft64_simple_single_kernelPK6float2PS_i_param_1,
	.param .u32 _Z26fft64_simple_single_kernelPK6float2PS_i_param_2
)
{
	.reg .pred 	%p<8>;
	.reg .b32 	%r<61>;
	.reg .b32 	%f<95>;
	.reg .b64 	%rd<34>;
	// demoted variable
	.shared .align 8 .b8 _ZZ26fft64_simple_single_kernelPK6float2PS_iE4data[512];
	ld.param.u64 	%rd1, [_Z26fft64_simple_single_kernelPK6float2PS_i_param_0];
	ld.param.u64 	%rd2, [_Z26fft64_simple_single_kernelPK6float2PS_i_param_1];
	ld.param.u32 	%r10, [_Z26fft64_simple_single_kernelPK6float2PS_i_param_2];
	mov.u32 	%r1, %ctaid.x;
	mov.u32 	%r2, %tid.x;
	setp.ge.s32 	%p1, %r1, %r10;
	@%p1 bra 	$L__BB0_14;
	cvta.to.global.u64 	%rd3, %rd1;
	shl.b32 	%r11, %r1, 6;
	add.s32 	%r3, %r11, %r2;
	shr.u32 	%r12, %r2, 4;
	shl.b32 	%r13, %r2, 4;
	and.b32  	%r14, %r13, 16;
	shl.b32 	%r15, %r2, 2;
	and.b32  	%r16, %r15, 8;
	or.b32  	%r17, %r14, %r16;
	and.b32  	%r18, %r2, 4;
	or.b32  	%r19, %r18, %r17;
	shr.u32 	%r20, %r2, 2;
	and.b32  	%r21, %r20, 2;
	or.b32  	%r22, %r19, %r21;
	and.b32  	%r23, %r12, 1;
	or.b32  	%r24, %r23, %r22;
	shl.b32 	%r25, %r24, 4;
	and.b32  	%r26, %r20, 8;
	or.b32  	%r27, %r25, %r26;
	mov.u32 	%r28, _ZZ26fft64_simple_single_kernelPK6float2PS_iE4data;
	add.s32 	%r29, %r28, %r27;
	mul.wide.u32 	%rd4, %r3, 8;
	add.s64 	%rd5, %rd3, %rd4;
	ld.global.v2.f32 	{%f1, %f2}, [%rd5];
	st.shared.v2.f32 	[%r29], {%f1, %f2};
	bar.sync 	0;
	and.b32  	%r30, %r2, 1;
	setp.eq.b32 	%p2, %r30, 1;
	shl.b32 	%r31, %r2, 3;
	add.s32 	%r4, %r28, %r31;
	@%p2 bra 	$L__BB0_3;
	ld.const.f32 	%f3, [cos_table_64_single];
	ld.const.f32 	%f4, [sin_table_64_single];
	ld.shared.v2.f32 	{%f5, %f6}, [%r4];
	ld.shared.v2.f32 	{%f7, %f8}, [%r4+8];
	mul.f32 	%f9, %f3, %f7;
	mul.f32 	%f10, %f4, %f8;
	sub.f32 	%f11, %f9, %f10;
	mul.f32 	%f12, %f3, %f8;
	fma.rn.f32 	%f13, %f4, %f7, %f12;
	add.f32 	%f14, %f5, %f11;
	add.f32 	%f15, %f6, %f13;
	st.shared.v2.f32 	[%r4], {%f14, %f15};
	sub.f32 	%f16, %f5, %f11;
	sub.f32 	%f17, %f6, %f13;
	st.shared.v2.f32 	[%r4+8], {%f16, %f17};
$L__BB0_3:
	bar.sync 	0;
	and.b32  	%r5, %r2, 3;
	setp.gt.u32 	%p3, %r5, 1;
	@%p3 bra 	$L__BB0_5;
	and.b32  	%r32, %r2, 1020;
	or.b32  	%r33, %r32, %r5;
	shl.b32 	%r34, %r5, 4;
	mul.wide.u32 	%rd6, %r34, 4;
	mov.u64 	%rd7, cos_table_64_single;
	add.s64 	%rd8, %rd7, %rd6;
	ld.const.f32 	%f18, [%rd8];
	mov.u64 	%rd9, sin_table_64_single;
	add.s64 	%rd10, %rd9, %rd6;
	ld.const.f32 	%f19, [%rd10];
	shl.b32 	%r35, %r33, 3;
	add.s32 	%r37, %r28, %r35;
	ld.shared.v2.f32 	{%f20, %f21}, [%r37];
	ld.shared.v2.f32 	{%f22, %f23}, [%r37+16];
	mul.f32 	%f24, %f18, %f22;
	mul.f32 	%f25, %f19, %f23;
	sub.f32 	%f26, %f24, %f25;
	mul.f32 	%f27, %f18, %f23;
	fma.rn.f32 	%f28, %f19, %f22, %f27;
	add.f32 	%f29, %f20, %f26;
	add.f32 	%f30, %f21, %f28;
	st.shared.v2.f32 	[%r37], {%f29, %f30};
	sub.f32 	%f31, %f20, %f26;
	sub.f32 	%f32, %f21, %f28;
	st.shared.v2.f32 	[%r37+16], {%f31, %f32};
$L__BB0_5:
	bar.sync 	0;
	and.b32  	%r6, %r2, 7;
	setp.gt.u32 	%p4, %r6, 3;
	@%p4 bra 	$L__BB0_7;
	and.b32  	%r38, %r2, 1016;
	or.b32  	%r39, %r38, %r6;
	shl.b32 	%r40, %r6, 3;
	mul.wide.u32 	%rd11, %r40, 4;
	mov.u64 	%rd12, cos_table_64_single;
	add.s64 	%rd13, %rd12, %rd11;
	ld.const.f32 	%f33, [%rd13];
	mov.u64 	%rd14, sin_table_64_single;
	add.s64 	%rd15, %rd14, %rd11;
	ld.const.f32 	%f34, [%rd15];
	shl.b32 	%r41, %r39, 3;
	add.s32 	%r43, %r28, %r41;
	ld.shared.v2.f32 	{%f35, %f36}, [%r43];
	ld.shared.v2.f32 	{%f37, %f38}, [%r43+32];
	mul.f32 	%f39, %f33, %f37;
	mul.f32 	%f40, %f34, %f38;
	sub.f32 	%f41, %f39, %f40;
	mul.f32 	%f42, %f33, %f38;
	fma.rn.f32 	%f43, %f34, %f37, %f42;
	add.f32 	%f44, %f35, %f41;
	add.f32 	%f45, %f36, %f43;
	st.shared.v2.f32 	[%r43], {%f44, %f45};
	sub.f32 	%f46, %f35, %f41;
	sub.f32 	%f47, %f36, %f43;
	st.shared.v2.f32 	[%r43+32], {%f46, %f47};
$L__BB0_7:
	bar.sync 	0;
	and.b32  	%r7, %r2, 15;
	setp.gt.u32 	%p5, %r7, 7;
	@%p5 bra 	$L__BB0_9;
	and.b32  	%r44, %r2, 1008;
	or.b32  	%r45, %r44, %r7;
	shl.b32 	%r46, %r7, 2;
	mul.wide.u32 	%rd16, %r46, 4;
	mov.u64 	%rd17, cos_table_64_single;
	add.s64 	%rd18, %rd17, %rd16;
	ld.const.f32 	%f48, [%rd18];
	mov.u64 	%rd19, sin_table_64_single;
	add.s64 	%rd20, %rd19, %rd16;
	ld.const.f32 	%f49, [%rd20];
	shl.b32 	%r47, %r45, 3;
	add.s32 	%r49, %r28, %r47;
	ld.shared.v2.f32 	{%f50, %f51}, [%r49];
	ld.shared.v2.f32 	{%f52, %f53}, [%r49+64];
	mul.f32 	%f54, %f48, %f52;
	mul.f32 	%f55, %f49, %f53;
	sub.f32 	%f56, %f54, %f55;
	mul.f32 	%f57, %f48, %f53;
	fma.rn.f32 	%f58, %f49, %f52, %f57;
	add.f32 	%f59, %f50, %f56;
	add.f32 	%f60, %f51, %f58;
	st.shared.v2.f32 	[%r49], {%f59, %f60};
	sub.f32 	%f61, %f50, %f56;
	sub.f32 	%f62, %f51, %f58;
	st.shared.v2.f32 	[%r49+64], {%f61, %f62};
$L__BB0_9:
	bar.sync 	0;
	and.b32  	%r8, %r2, 31;
	setp.gt.u32 	%p6, %r8, 15;
	@%p6 bra 	$L__BB0_11;
	and.b32  	%r50, %r2, 992;
	or.b32  	%r51, %r50, %r8;
	shl.b32 	%r52, %r8, 1;
	mul.wide.u32 	%rd21, %r52, 4;
	mov.u64 	%rd22, cos_table_64_single;
	add.s64 	%rd23, %rd22, %rd21;
	ld.const.f32 	%f63, [%rd23];
	mov.u64 	%rd24, sin_table_64_single;
	add.s64 	%rd25, %rd24, %rd21;
	ld.const.f32 	%f64, [%rd25];
	shl.b32 	%r53, %r51, 3;
	add.s32 	%r55, %r28, %r53;
	ld.shared.v2.f32 	{%f65, %f66}, [%r55];
	ld.shared.v2.f32 	{%f67, %f68}, [%r55+128];
	mul.f32 	%f69, %f63, %f67;
	mul.f32 	%f70, %f64, %f68;
	sub.f32 	%f71, %f69, %f70;
	mul.f32 	%f72, %f63, %f68;
	fma.rn.f32 	%f73, %f64, %f67, %f72;
	add.f32 	%f74, %f65, %f71;
	add.f32 	%f75, %f66, %f73;
	st.shared.v2.f32 	[%r55], {%f74, %f75};
	sub.f32 	%f76, %f65, %f71;
	sub.f32 	%f77, %f66, %f73;
	st.shared.v2.f32 	[%r55+128], {%f76, %f77};
$L__BB0_11:
	bar.sync 	0;
	and.b32  	%r9, %r2, 63;
	setp.gt.u32 	%p7, %r9, 31;
	@%p7 bra 	$L__BB0_13;
	and.b32  	%r56, %r2, 960;
	or.b32  	%r57, %r56, %r9;
	mul.wide.u32 	%rd26, %r9, 4;
	mov.u64 	%rd27, cos_table_64_single;
	add.s64 	%rd28, %rd27, %rd26;
	ld.const.f32 	%f78, [%rd28];
	mov.u64 	%rd29, sin_table_64_single;
	add.s64 	%rd30, %rd29, %rd26;
	ld.const.f32 	%f79, [%rd30];
	shl.b32 	%r58, %r57, 3;
	add.s32 	%r60, %r28, %r58;
	ld.shared.v2.f32 	{%f80, %f81}, [%r60];
	ld.shared.v2.f32 	{%f82, %f83}, [%r60+256];
	mul.f32 	%f84, %f78, %f82;
	mul.f32 	%f85, %f79, %f83;
	sub.f32 	%f86, %f84, %f85;
	mul.f32 	%f87, %f78, %f83;
	fma.rn.f32 	%f88, %f79, %f82, %f87;
	add.f32 	%f89, %f80, %f86;
	add.f32 	%f90, %f81, %f88;
	st.shared.v2.f32 	[%r60], {%f89, %f90};
	sub.f32 	%f91, %f80, %f86;
	sub.f32 	%f92, %f81, %f88;
	st.shared.v2.f32 	[%r60+256], {%f91, %f92};
$L__BB0_13:
	bar.sync 	0;
	cvta.to.global.u64 	%rd31, %rd2;
	add.s64 	%rd33, %rd31, %rd4;
	ld.shared.v2.f32 	{%f93, %f94}, [%r4];
	st.global.v2.f32 	[%rd33], {%f93, %f94};
$L__BB0_14:
	ret;

}


// ===== COMPILED SASS (sm_100) =====

	.target	sm_100

	.elftype	@"ET_EXEC"


//--------------------- .note.nv.tkinfo           --------------------------
	.section	.note.nv.tkinfo,"",@"SHT_NOTE"
	.sectionflags	@"SHF_NOTE_NV_TKINFO"
	.tkinfo
        /*0018*/ 	.word	0x00000002
        /*0030*/ 	.string	""
        /*0030*/ 	.string	"ptxas"
        /*0030*/ 	.string	"Cuda compilation tools, release 13.0, V13.0.88"
        /*0030*/ 	.string	"Build cuda_13.0.r13.0/compiler.36424714_0"
        /*0030*/ 	.string	"-arch sm_100 -m 64 "



//--------------------- .note.nv.cuinfo           --------------------------
	.section	.note.nv.cuinfo,"",@"SHT_NOTE"
	.sectionflags	@"SHF_NOTE_NV_CUINFO"
        /*0018*/ 	.short	0x0002
        /*001a*/ 	.short	0x0064
        /*001c*/ 	.short	0x0082
	.zero		2


//--------------------- .nv.info                  --------------------------
	.section	.nv.info,"",@"SHT_CUDA_INFO"
	.align	4


	//----- nvinfo : EIATTR_REGCOUNT
	.align		4
        /*0000*/ 	.byte	0x04, 0x2f
        /*0002*/ 	.short	(.L_3 - .L_2)
	.align		4
.L_2:
        /*0004*/ 	.word	index@(_Z26fft64_simple_single_kernelPK6float2PS_i)
        /*0008*/ 	.word	0x00000013


	//----- nvinfo : EIATTR_FRAME_SIZE
	.align		4
.L_3:
        /*000c*/ 	.byte	0x04, 0x11
        /*000e*/ 	.short	(.L_5 - .L_4)
	.align		4
.L_4:
        /*0010*/ 	.word	index@(_Z26fft64_simple_single_kernelPK6float2PS_i)
        /*0014*/ 	.word	0x00000000


	//----- nvinfo : EIATTR_MIN_STACK_SIZE
	.align		4
.L_5:
        /*0018*/ 	.byte	0x04, 0x12
        /*001a*/ 	.short	(.L_7 - .L_6)
	.align		4
.L_6:
        /*001c*/ 	.word	index@(_Z26fft64_simple_single_kernelPK6float2PS_i)
        /*0020*/ 	.word	0x00000000
.L_7:


//--------------------- .nv.compat                --------------------------
	.section	.nv.compat,"",@"SHT_CUDA_COMPAT_INFO"
	.align	4
        /*0000*/ 	.byte	0x02, 0x09, 0x00, 0x00, 0x02, 0x02, 0x01, 0x00, 0x02, 0x05, 0x05, 0x00, 0x03, 0x07, 0x01, 0x01
        /*0010*/ 	.byte	0x02, 0x03, 0x00, 0x00, 0x02, 0x06, 0x01, 0x00, 0x04, 0x0b, 0x08, 0x00, 0x09, 0x00, 0x00, 0x00
        /*0020*/ 	.byte	0x00, 0x00, 0x00, 0x00


//--------------------- .nv.info._Z26fft64_simple_single_kernelPK6float2PS_i --------------------------
	.section	.nv.info._Z26fft64_simple_single_kernelPK6float2PS_i,"",@"SHT_CUDA_INFO"
	.sectionflags	@""
	.align	4


	//----- nvinfo : EIATTR_CUDA_API_VERSION
	.align		4
        /*0000*/ 	.byte	0x04, 0x37
        /*0002*/ 	.short	(.L_9 - .L_8)
.L_8:
        /*0004*/ 	.word	0x00000082


	//----- nvinfo : EIATTR_KPARAM_INFO
	.align		4
.L_9:
        /*0008*/ 	.byte	0x04, 0x17
        /*000a*/ 	.short	(.L_11 - .L_10)
.L_10:
        /*000c*/ 	.word	0x00000000
        /*0010*/ 	.short	0x0002
        /*0012*/ 	.short	0x0010
        /*0014*/ 	.byte	0x00, 0xf0, 0x11, 0x00


	//----- nvinfo : EIATTR_KPARAM_INFO
	.align		4
.L_11:
        /*0018*/ 	.byte	0x04, 0x17
        /*001a*/ 	.short	(.L_13 - .L_12)
.L_12:
        /*001c*/ 	.word	0x00000000
        /*0020*/ 	.short	0x0001
        /*0022*/ 	.short	0x0008
        /*0024*/ 	.byte	0x00, 0xf5, 0x21, 0x00


	//----- nvinfo : EIATTR_KPARAM_INFO
	.align		4
.L_13:
        /*0028*/ 	.byte	0x04, 0x17
        /*002a*/ 	.short	(.L_15 - .L_14)
.L_14:
        /*002c*/ 	.word	0x00000000
        /*0030*/ 	.short	0x0000
        /*0032*/ 	.short	0x0000
        /*0034*/ 	.byte	0x00, 0xf5, 0x21, 0x00


	//----- nvinfo : EIATTR_SPARSE_MMA_MASK
	.align		4
.L_15:
        /*0038*/ 	.byte	0x03, 0x50
        /*003a*/ 	.short	0x0000


	//----- nvinfo : EIATTR_MAXREG_COUNT
	.align		4
        /*003c*/ 	.byte	0x03, 0x1b
        /*003e*/ 	.short	0x00ff


	//----- nvinfo : EIATTR_NUM_BARRIERS
	.align		4
        /*0040*/ 	.byte	0x02, 0x4c
        /*0042*/ 	.byte	0x01
	.zero		1


	//----- nvinfo : EIATTR_MERCURY_ISA_VERSION
	.align		4
        /*0044*/ 	.byte	0x03, 0x5f
        /*0046*/ 	.short	0x0101


	//----- nvinfo : EIATTR_VRC_CTA_INIT_COUNT
	.align		4
        /*0048*/ 	.byte	0x02, 0x4a
	.zero		1
	.zero		1


	//----- nvinfo : EIATTR_EXIT_INSTR_OFFSETS
	.align		4
        /*004c*/ 	.byte	0x04, 0x1c
        /*004e*/ 	.short	(.L_17 - .L_16)


	//   ....[0]....
.L_16:
        /*0050*/ 	.word	0x00000040


	//   ....[1]....
        /*0054*/ 	.word	0x00000b00


	//----- nvinfo : EIATTR_CRS_STACK_SIZE
	.align		4
.L_17:
        /*0058*/ 	.byte	0x04, 0x1e
        /*005a*/ 	.short	(.L_19 - .L_18)
.L_18:
        /*005c*/ 	.word	0x00000000


	//----- nvinfo : EIATTR_CBANK_PARAM_SIZE
	.align		4
.L_19:
        /*0060*/ 	.byte	0x03, 0x19
        /*0062*/ 	.short	0x0014


	//----- nvinfo : EIATTR_PARAM_CBANK
	.align		4
        /*0064*/ 	.byte	0x04, 0x0a
        /*0066*/ 	.short	(.L_21 - .L_20)
	.align		4
.L_20:
        /*0068*/ 	.word	index@(.nv.constant0._Z26fft64_simple_single_kernelPK6float2PS_i)
        /*006c*/ 	.short	0x0380
        /*006e*/ 	.short	0x0014


	//----- nvinfo : EIATTR_SW_WAR
	.align		4
.L_21:
        /*0070*/ 	.byte	0x04, 0x36
        /*0072*/ 	.short	(.L_23 - .L_22)
.L_22:
        /*0074*/ 	.word	0x00000008
.L_23:


//--------------------- .nv.callgraph             --------------------------
	.section	.nv.callgraph,"",@"SHT_CUDA_CALLGRAPH"
	.align	4
	.sectionentsize	8
	.align		4
        /*0000*/ 	.word	0x00000000
	.align		4
        /*0004*/ 	.word	0xffffffff
	.align		4
        /*0008*/ 	.word	0x00000000
	.align		4
        /*000c*/ 	.word	0xfffffffe
	.align		4
        /*0010*/ 	.word	0x00000000
	.align		4
        /*0014*/ 	.word	0xfffffffd
	.align		4
        /*0018*/ 	.word	0x00000000
	.align		4
        /*001c*/ 	.word	0xfffffffc


//--------------------- .nv.constant3             --------------------------
	.section	.nv.constant3,"a",@progbits
	.align	4
.nv.constant3:
	.type		cos_table_64_single,@object
	.size		cos_table_64_single,(sin_table_64_single - cos_table_64_single)
cos_table_64_single:
	.zero		128
	.type		sin_table_64_single,@object
	.size		sin_table_64_single,(.L_1 - sin_table_64_single)
sin_table_64_single:
	.zero		128
.L_1:


//--------------------- .text._Z26fft64_simple_single_kernelPK6float2PS_i --------------------------
	.section	.text._Z26fft64_simple_single_kernelPK6float2PS_i,"ax",@progbits
	.align	128
        .global         _Z26fft64_simple_single_kernelPK6float2PS_i
        .type           _Z26fft64_simple_single_kernelPK6float2PS_i,@function
        .size           _Z26fft64_simple_single_kernelPK6float2PS_i,(.L_x_13 - _Z26fft64_simple_single_kernelPK6float2PS_i)
        .other          _Z26fft64_simple_single_kernelPK6float2PS_i,@"STO_CUDA_ENTRY STV_DEFAULT"
_Z26fft64_simple_single_kernelPK6float2PS_i:
.text._Z26fft64_simple_single_kernelPK6float2PS_i:
[----:B------:R-:W-:Y:S01]  /*0000*/  LDC R1, c[0x0][0x37c] ;  /* 0x0000df00ff017b82 */ /* 0x000fe20000000800 */
[----:B------:R-:W0:Y:S01]  /*0010*/  S2R R3, SR_CTAID.X ;  /* 0x0000000000037919 */ /* 0x000e220000002500 */
[----:B------:R-:W0:Y:S02]  /*0020*/  LDCU UR4, c[0x0][0x390] ;  /* 0x00007200ff0477ac */ /* 0x000e240008000800 */
[----:B0-----:R-:W-:-:S13]  /*0030*/  ISETP.GE.AND P0, PT, R3, UR4, PT ;  /* 0x0000000403007c0c */ /* 0x001fda000bf06270 */
[----:B------:R-:W-:Y:S05]  /*0040*/  @P0 EXIT ;  /* 0x000000000000094d */ /* 0x000fea0003800000 */
[----:B------:R-:W0:Y:S01]  /*0050*/  S2R R2, SR_TID.X ;  /* 0x0000000000027919 */ /* 0x000e220000002100 */
[----:B------:R-:W1:Y:S01]  /*0060*/  LDC.64 R4, c[0x0][0x380] ;  /* 0x0000e000ff047b82 */ /* 0x000e620000000a00 */
[----:B------:R-:W2:Y:S01]  /*0070*/  LDCU.64 UR6, c[0x0][0x358] ;  /* 0x00006b00ff0677ac */ /* 0x000ea20008000a00 */
[----:B0-----:R-:W-:-:S05]  /*0080*/  LEA R0, R3, R2, 0x6 ;  /* 0x0000000203007211 */ /* 0x001fca00078e30ff */
[----:B-1----:R-:W-:-:S06]  /*0090*/  IMAD.WIDE.U32 R4, R0, 0x8, R4 ;  /* 0x0000000800047825 */ /* 0x002fcc00078e0004 */
[----:B--2---:R-:W2:Y:S01]  /*00a0*/  LDG.E.64 R4, desc[UR6][R4.64] ;  /* 0x0000000604047981 */ /* 0x004ea2000c1e1b00 */
[----:B------:R-:W0:Y:S01]  /*00b0*/  S2UR UR5, SR_CgaCtaId ;  /* 0x00000000000579c3 */ /* 0x000e220000008800 */
[C---:B------:R-:W-:Y:S01]  /*00c0*/  SHF.L.U32 R3, R2.reuse, 0x4, RZ ;  /* 0x0000000402037819 */ /* 0x040fe200000006ff */
[----:B------:R-:W-:Y:S01]  /*00d0*/  UMOV UR4, 0x400 ;  /* 0x0000040000047882 */ /* 0x000fe20000000000 */
[----:B------:R-:W-:Y:S01]  /*00e0*/  SHF.L.U32 R6, R2, 0x2, RZ ;  /* 0x0000000202067819 */ /* 0x000fe200000006ff */
[----:B------:R-:W-:Y:S01]  /*00f0*/  BSSY.RECONVERGENT B0, `(.L_x_0) ;  /* 0x0000029000007945 */ /* 0x000fe20003800200 */
[----:B------:R-:W-:Y:S02]  /*0100*/  LOP3.LUT R3, R3, 0x10, RZ, 0xc0, !PT ;  /* 0x0000001003037812 */ /* 0x000fe400078ec0ff */
[----:B------:R-:W-:Y:S02]  /*0110*/  SHF.R.U32.HI R7, RZ, 0x2, R2 ;  /* 0x00000002ff077819 */ /* 0x000fe40000011602 */
[----:B------:R-:W-:-:S02]  /*0120*/  LOP3.LUT R3, R3, 0x8, R6, 0xf8, !PT ;  /* 0x0000000803037812 */ /* 0x000fc400078ef806 */
[----:B------:R-:W-:Y:S02]  /*0130*/  LOP3.LUT R8, R2, 0x1, RZ, 0xc0, !PT ;  /* 0x0000000102087812 */ /* 0x000fe400078ec0ff */
[--C-:B------:R-:W-:Y:S02]  /*0140*/  LOP3.LUT R6, R3, 0x4, R2.reuse, 0xf8, !PT ;  /* 0x0000000403067812 */ /* 0x100fe400078ef802 */
[----:B------:R-:W-:Y:S02]  /*0150*/  SHF.R.U32.HI R3, RZ, 0x4, R2 ;  /* 0x00000004ff037819 */ /* 0x000fe40000011602 */
[----:B------:R-:W-:Y:S02]  /*0160*/  LOP3.LUT R6, R6, 0x2, R7, 0xf8, !PT ;  /* 0x0000000206067812 */ /* 0x000fe400078ef807 */
[----:B------:R-:W-:Y:S02]  /*0170*/  ISETP.NE.U32.AND P0, PT, R8, 0x1, PT ;  /* 0x000000010800780c */ /* 0x000fe40003f05070 */
[----:B------:R-:W-:-:S02]  /*0180*/  LOP3.LUT R3, R6, 0x1, R3, 0xf8, !PT ;  /* 0x0000000106037812 */ /* 0x000fc400078ef803 */
[----:B------:R-:W-:Y:S01]  /*0190*/  LOP3.LUT R6, R7, 0x8, RZ, 0xc0, !PT ;  /* 0x0000000807067812 */ /* 0x000fe200078ec0ff */
[----:B0-----:R-:W-:Y:S01]  /*01a0*/  ULEA UR4, UR5, UR4, 0x18 ;  /* 0x0000000405047291 */ /* 0x001fe2000f8ec0ff */
[C---:B------:R-:W-:Y:S02]  /*01b0*/  LOP3.LUT R14, R2.reuse, 0x3, RZ, 0xc0, !PT ;  /* 0x00000003020e7812 */ /* 0x040fe400078ec0ff */
[----:B------:R-:W-:Y:S02]  /*01c0*/  LEA R10, R3, R6, 0x4 ;  /* 0x00000006030a7211 */ /* 0x000fe400078e20ff */
[C---:B------:R-:W-:Y:S02]  /*01d0*/  LOP3.LUT R9, R2.reuse, 0x7, RZ, 0xc0, !PT ;  /* 0x0000000702097812 */ /* 0x040fe400078ec0ff */
[C---:B------:R-:W-:Y:S02]  /*01e0*/  LOP3.LUT R7, R2.reuse, 0xf, RZ, 0xc0, !PT ;  /* 0x0000000f02077812 */ /* 0x040fe400078ec0ff */
[----:B------:R-:W-:-:S02]  /*01f0*/  LOP3.LUT R3, R2, 0x1f, RZ, 0xc0, !PT ;  /* 0x0000001f02037812 */ /* 0x000fc400078ec0ff */
[----:B------:R-:W-:Y:S02]  /*0200*/  LOP3.LUT R6, R2, 0x3f, RZ, 0xc0, !PT ;  /* 0x0000003f02067812 */ /* 0x000fe400078ec0ff */
[----:B------:R-:W-:Y:S02]  /*0210*/  ISETP.GT.U32.AND P1, PT, R14, 0x1, PT ;  /* 0x000000010e00780c */ /* 0x000fe40003f24070 */
[----:B------:R-:W-:Y:S02]  /*0220*/  ISETP.GT.U32.AND P2, PT, R9, 0x3, PT ;  /* 0x000000030900780c */ /* 0x000fe40003f44070 */
[----:B------:R-:W-:Y:S02]  /*0230*/  ISETP.GT.U32.AND P3, PT, R7, 0x7, PT ;  /* 0x000000070700780c */ /* 0x000fe40003f64070 */
[----:B------:R-:W-:Y:S02]  /*0240*/  ISETP.GT.U32.AND P4, PT, R3, 0xf, PT ;  /* 0x0000000f0300780c */ /* 0x000fe40003f84070 */
[----:B------:R-:W-:-:S02]  /*0250*/  ISETP.GT.U32.AND P5, PT, R6, 0x1f, PT ;  /* 0x0000001f0600780c */ /* 0x000fc40003fa4070 */
[----:B------:R-:W-:Y:S01]  /*0260*/  LEA R8, R2, UR4, 0x3 ;  /* 0x0000000402087c11 */ /* 0x000fe2000f8e18ff */
[----:B--2---:R0:W-:Y:S01]  /*0270*/  STS.64 [R10+UR4], R4 ;  /* 0x000000040a007988 */ /* 0x0041e20008000a04 */
[----:B------:R-:W-:Y:S06]  /*0280*/  BAR.SYNC.DEFER_BLOCKING 0x0 ;  /* 0x0000000000007b1d */ /* 0x000fec0000010000 */
[----:B------:R-:W-:Y:S05]  /*0290*/  @!P0 BRA `(.L_x_1) ;  /* 0x0000000000388947 */ /* 0x000fea0003800000 */
[----:B0-----:R-:W0:Y:S01]  /*02a0*/  LDS.64 R10, [R8+0x8] ;  /* 0x00000800080a7984 */ /* 0x001e220000000a00 */
[----:B------:R-:W0:Y:S03]  /*02b0*/  LDCU UR8, c[0x3][URZ] ;  /* 0x00c00000ff0877ac */ /* 0x000e260008000800 */
[----:B------:R-:W1:Y:S01]  /*02c0*/  LDS.64 R4, [R8] ;  /* 0x0000000008047984 */ /* 0x000e620000000a00 */
[----:B------:R-:W2:Y:S01]  /*02d0*/  LDCU UR5, c[0x3][0x80] ;  /* 0x00c01000ff0577ac */ /* 0x000ea20008000800 */
[C---:B0-----:R-:W-:Y:S01]  /*02e0*/  FMUL R13, R11.reuse, UR8 ;  /* 0x000000080b0d7c20 */ /* 0x041fe20008400000 */
[----:B--2---:R-:W-:-:S03]  /*02f0*/  FMUL R11, R11, UR5 ;  /* 0x000000050b0b7c20 */ /* 0x004fc60008400000 */
[C---:B------:R-:W-:Y:S01]  /*0300*/  FFMA R12, R10.reuse, UR5, R13 ;  /* 0x000000050a0c7c23 */ /* 0x040fe2000800000d */
[----:B------:R-:W-:-:S03]  /*0310*/  FFMA R11, R10, UR8, -R11 ;  /* 0x000000080a0b7c23 */ /* 0x000fc6000800080b */
[C-C-:B-1----:R-:W-:Y:S01]  /*0320*/  FADD R13, R5.reuse, R12.reuse ;  /* 0x0000000c050d7221 */ /* 0x142fe20000000000 */
[----:B------:R-:W-:Y:S01]  /*0330*/  FADD R5, R5, -R12 ;  /* 0x8000000c05057221 */ /* 0x000fe20000000000 */
[C-C-:B------:R-:W-:Y:S01]  /*0340*/  FADD R12, R4.reuse, R11.reuse ;  /* 0x0000000b040c7221 */ /* 0x140fe20000000000 */
[----:B------:R-:W-:-:S04]  /*0350*/  FADD R4, R4, -R11 ;  /* 0x8000000b04047221 */ /* 0x000fc80000000000 */
[----:B------:R1:W-:Y:S04]  /*0360*/  STS.64 [R8], R12 ;  /* 0x0000000c08007388 */ /* 0x0003e80000000a00 */
[----:B------:R1:W-:Y:S02]  /*0370*/  STS.64 [R8+0x8], R4 ;  /* 0x0000080408007388 */ /* 0x0003e40000000a00 */
.L_x_1:
[----:B------:R-:W-:Y:S05]  /*0380*/  BSYNC.RECONVERGENT B0 ;  /* 0x0000000000007941 */ /* 0x000fea0003800200 */
.L_x_0:
[----:B------:R-:W-:Y:S06]  /*0390*/  BAR.SYNC.DEFER_BLOCKING 0x0 ;  /* 0x0000000000007b1d */ /* 0x000fec0000010000 */
[----:B------:R-:W-:Y:S04]  /*03a0*/  BSSY.RECONVERGENT B0, `(.L_x_2) ;  /* 0x0000015000007945 */ /* 0x000fe80003800200 */
[----:B------:R-:W-:Y:S05]  /*03b0*/  @P1 BRA `(.L_x_3) ;  /* 0x00000000004c1947 */ /* 0x000fea0003800000 */
[----:B------:R-:W-:Y:S02]  /*03c0*/  SHF.L.U32 R14, R14, 0x4, RZ ;  /* 0x000000040e0e7819 */ /* 0x000fe400000006ff */
[----:B01----:R-:W-:Y:S02]  /*03d0*/  LOP3.LUT R5, R2, 0x3fc, RZ, 0xc0, !PT ;  /* 0x000003fc02057812 */ /* 0x003fe400078ec0ff */
[----:B------:R-:W-:Y:S02]  /*03e0*/  SHF.L.U32 R14, R14, 0x2, RZ ;  /* 0x000000020e0e7819 */ /* 0x000fe400000006ff */
[----:B------:R-:W-:Y:S02]  /*03f0*/  LOP3.LUT R5, R5, 0x3, R2, 0xf8, !PT ;  /* 0x0000000305057812 */ /* 0x000fe400078ef802 */
[----:B------:R-:W0:Y:S02]  /*0400*/  LDC R12, c[0x3][R14] ;  /* 0x00c000000e0c7b82 */ /* 0x000e240000000800 */
[----:B------:R-:W-:-:S05]  /*0410*/  LEA R15, R5, UR4, 0x3 ;  /* 0x00000004050f7c11 */ /* 0x000fca000f8e18ff */
[----:B------:R-:W0:Y:S01]  /*0420*/  LDS.64 R10, [R15+0x10] ;  /* 0x000010000f0a7984 */ /* 0x000e220000000a00 */
[----:B------:R-:W1:Y:S03]  /*0430*/  LDC R13, c[0x3][R14+0x80] ;  /* 0x00c020000e0d7b82 */ /* 0x000e660000000800 */
[----:B------:R-:W2:Y:S01]  /*0440*/  LDS.64 R4, [R15] ;  /* 0x000000000f047984 */ /* 0x000ea20000000a00 */
[-C--:B0-----:R-:W-:Y:S01]  /*0450*/  FMUL R16, R12, R11.reuse ;  /* 0x0000000b0c107220 */ /* 0x081fe20000400000 */
[----:B-1----:R-:W-:-:S03]  /*0460*/  FMUL R11, R13, R11 ;  /* 0x0000000b0d0b7220 */ /* 0x002fc60000400000 */
[-C--:B------:R-:W-:Y:S01]  /*0470*/  FFMA R16, R13, R10.reuse, R16 ;  /* 0x0000000a0d107223 */ /* 0x080fe20000000010 */
[----:B------:R-:W-:-:S03]  /*0480*/  FFMA R11, R12, R10, -R11 ;  /* 0x0000000a0c0b7223 */ /* 0x000fc6000000080b */
[C-C-:B--2---:R-:W-:Y:S01]  /*0490*/  FADD R13, R5.reuse, R16.reuse ;  /* 0x00000010050d7221 */ /* 0x144fe20000000000 */
[----:B------:R-:W-:Y:S01]  /*04a0*/  FADD R5, R5, -R16 ;  /* 0x8000001005057221 */ /* 0x000fe20000000000 */
[C-C-:B------:R-:W-:Y:S01]  /*04b0*/  FADD R12, R4.reuse, R11.reuse ;  /* 0x0000000b040c7221 */ /* 0x140fe20000000000 */
[----:B------:R-:W-:-:S04]  /*04c0*/  FADD R4, R4, -R11 ;  /* 0x8000000b04047221 */ /* 0x000fc80000000000 */
[----:B------:R2:W-:Y:S04]  /*04d0*/  STS.64 [R15], R12 ;  /* 0x0000000c0f007388 */ /* 0x0005e80000000a00 */
[----:B------:R2:W-:Y:S02]  /*04e0*/  STS.64 [R15+0x10], R4 ;  /* 0x000010040f007388 */ /* 0x0005e40000000a00 */
.L_x_3:
[----:B------:R-:W-:Y:S05]  /*04f0*/  BSYNC.RECONVERGENT B0 ;  /* 0x0000000000007941 */ /* 0x000fea0003800200 */
.L_x_2:
[----:B------:R-:W-:Y:S06]  /*0500*/  BAR.SYNC.DEFER_BLOCKING 0x0 ;  /* 0x0000000000007b1d */ /* 0x000fec0000010000 */
[----:B------:R-:W-:Y:S04]  /*0510*/  BSSY.RECONVERGENT B0, `(.L_x_4) ;  /* 0x0000015000007945 */ /* 0x000fe80003800200 */
[----:B------:R-:W-:Y:S05]  /*0520*/  @P2 BRA `(.L_x_5) ;  /* 0x00000000004c2947 */ /* 0x000fea0003800000 */
[----:B------:R-:W-:Y:S02]  /*0530*/  SHF.L.U32 R9, R9, 0x3, RZ ;  /* 0x0000000309097819 */ /* 0x000fe400000006ff */
[----:B012---:R-:W-:Y:S02]  /*0540*/  LOP3.LUT R5, R2, 0x3f8, RZ, 0xc0, !PT ;  /* 0x000003f802057812 */ /* 0x007fe400078ec0ff */
        /* <DEDUP_REMOVED lines=17> */
.L_x_5:
[----:B------:R-:W-:Y:S05]  /*0660*/  BSYNC.RECONVERGENT B0 ;  /* 0x0000000000007941 */ /* 0x000fea0003800200 */
.L_x_4:
[----:B------:R-:W-:Y:S06]  /*0670*/  BAR.SYNC.DEFER_BLOCKING 0x0 ;  /* 0x0000000000007b1d */ /* 0x000fec0000010000 */
[----:B------:R-:W-:Y:S04]  /*0680*/  BSSY.RECONVERGENT B0, `(.L_x_6) ;  /* 0x0000015000007945 */ /* 0x000fe80003800200 */
[----:B------:R-:W-:Y:S05]  /*0690*/  @P3 BRA `(.L_x_7) ;  /* 0x00000000004c3947 */ /* 0x000fea0003800000 */
[----:B------:R-:W-:Y:S02]  /*06a0*/  SHF.L.U32 R7, R7, 0x2, RZ ;  /* 0x0000000207077819 */ /* 0x000fe400000006ff */
[----:B0123--:R-:W-:Y:S02]  /*06b0*/  LOP3.LUT R5, R2, 0x3f0, RZ, 0xc0, !PT ;  /* 0x000003f002057812 */ /* 0x00ffe400078ec0ff */
        /* <DEDUP_REMOVED lines=17> */
.L_x_7:
[----:B------:R-:W-:Y:S05]  /*07d0*/  BSYNC.RECONVERGENT B0 ;  /* 0x0000000000007941 */ /* 0x000fea0003800200 */
.L_x_6:
[----:B------:R-:W-:Y:S06]  /*07e0*/  BAR.SYNC.DEFER_BLOCKING 0x0 ;  /* 0x0000000000007b1d */ /* 0x000fec0000010000 */
[----:B------:R-:W-:Y:S04]  /*07f0*/  BSSY.RECONVERGENT B0, `(.L_x_8) ;  /* 0x0000015000007945 */ /* 0x000fe80003800200 */
[----:B------:R-:W-:Y:S05]  /*0800*/  @P4 BRA `(.L_x_9) ;  /* 0x00000000004c4947 */ /* 0x000fea0003800000 */
[----:B01234-:R-:W-:Y:S02]  /*0810*/  SHF.L.U32 R4, R3, 0x1, RZ ;  /* 0x0000000103047819 */ /* 0x01ffe400000006ff */
[----:B------:R-:W-:Y:S02]  /*0820*/  LOP3.LUT R3, R2, 0x3e0, RZ, 0xc0, !PT ;  /* 0x000003e002037812 */ /* 0x000fe400078ec0ff */
        /* <DEDUP_REMOVED lines=17> */
.L_x_9:
[----:B------:R-:W-:Y:S05]  /*0940*/  BSYNC.RECONVERGENT B0 ;  /* 0x0000000000007941 */ /* 0x000fea0003800200 */
.L_x_8:
[----:B------:R-:W-:Y:S06]  /*0950*/  BAR.SYNC.DEFER_BLOCKING 0x0 ;  /* 0x0000000000007b1d */ /* 0x000fec0000010000 */
[----:B------:R-:W-:Y:S04]  /*0960*/  BSSY.RECONVERGENT B0, `(.L_x_10) ;  /* 0x0000014000007945 */ /* 0x000fe80003800200 */
[----:B------:R-:W-:Y:S05]  /*0970*/  @P5 BRA `(.L_x_11) ;  /* 0x0000000000485947 */ /* 0x000fea0003800000 */
[----:B0-----:R-:W-:Y:S02]  /*0980*/  LOP3.LUT R3, R2, 0x3c0, RZ, 0xc0, !PT ;  /* 0x000003c002037812 */ /* 0x001fe400078ec0ff */
[----:B------:R-:W-:Y:S02]  /*0990*/  SHF.L.U32 R6, R6, 0x2, RZ ;  /* 0x0000000206067819 */ /* 0x000fe400000006ff */
[----:B------:R-:W-:Y:S02]  /*09a0*/  LOP3.LUT R3, R3, 0x3f, R2, 0xf8, !PT ;  /* 0x0000003f03037812 */ /* 0x000fe400078ef802 */
[----:B------:R-:W0:Y:S02]  /*09b0*/  LDC R2, c[0x3][R6] ;  /* 0x00c0000006027b82 */ /* 0x000e240000000800 */
[----:B------:R-:W-:-:S05]  /*09c0*/  LEA R3, R3, UR4, 0x3 ;  /* 0x0000000403037c11 */ /* 0x000fca000f8e18ff */
[----:B-1234-:R-:W0:Y:S01]  /*09d0*/  LDS.64 R12, [R3+0x100] ;  /* 0x00010000030c7984 */ /* 0x01ee220000000a00 */
        /* <DEDUP_REMOVED lines=12> */
.L_x_11:
[----:B------:R-:W-:Y:S05]  /*0aa0*/  BSYNC.RECONVERGENT B0 ;  /* 0x0000000000007941 */ /* 0x000fea0003800200 */
.L_x_10:
[----:B------:R-:W-:Y:S08]  /*0ab0*/  BAR.SYNC.DEFER_BLOCKING 0x0 ;  /* 0x0000000000007b1d */ /* 0x000ff00000010000 */
[----:B0-----:R-:W0:Y:S01]  /*0ac0*/  LDC.64 R2, c[0x0][0x388] ;  /* 0x0000e200ff027b82 */ /* 0x001e220000000a00 */
[----:B-1----:R-:W1:Y:S01]  /*0ad0*/  LDS.64 R8, [R8] ;  /* 0x0000000008087984 */ /* 0x002e620000000a00 */
[----:B0-----:R-:W-:-:S05]  /*0ae0*/  IMAD.WIDE.U32 R2, R0, 0x8, R2 ;  /* 0x0000000800027825 */ /* 0x001fca00078e0002 */
[----:B-1----:R-:W-:Y:S01]  /*0af0*/  STG.E.64 desc[UR6][R2.64], R8 ;  /* 0x0000000802007986 */ /* 0x002fe2000c101b06 */
[----:B------:R-:W-:Y:S05]  /*0b00*/  EXIT ;  /* 0x000000000000794d */ /* 0x000fea0003800000 */
.L_x_12:
[----:B------:R-:W-:-:S00]  /*0b10*/  BRA `(.L_x_12) ;  /* 0xfffffffc00fc7947 */ /* 0x000fc0000383ffff */
[----:B------:R-:W-:-:S00]  /*0b20*/  NOP ;  /* 0x0000000000007918 */ /* 0x000fc00000000000 */
        /* <DEDUP_REMOVED lines=13> */
.L_x_13:


//--------------------- .nv.shared._Z26fft64_simple_single_kernelPK6float2PS_i --------------------------
	.section	.nv.shared._Z26fft64_simple_single_kernelPK6float2PS_i,"aw",@nobits
	.sectionflags	@""
	.align	8
.nv.shared._Z26fft64_simple_single_kernelPK6float2PS_i:
	.zero		1536


//--------------------- .nv.shared.reserved.0     --------------------------
	.section	.nv.shared.reserved.0,"aw",@nobits
	.weak		__nv_reservedSMEM_offset_0_alias
	.size		__nv_reservedSMEM_offset_0_alias, 0, 64
	.other		__nv_reservedSMEM_offset_0_alias,@"STO_CUDA_RESERVED_SHARED STV_DEFAULT"
__nv_reservedSMEM_offset_0_alias:
	.zero		0
	.zero		64


//--------------------- .nv.constant0._Z26fft64_simple_single_kernelPK6float2PS_i --------------------------
	.section	.nv.constant0._Z26fft64_simple_single_kernelPK6float2PS_i,"a",@progbits
	.sectionflags	@""
	.align	4
.nv.constant0._Z26fft64_simple_single_kernelPK6float2PS_i:
	.zero		916


//--------------------- SYMBOLS --------------------------

	.type		.nv.reservedSmem.offset0,@object
	.size		.nv.reservedSmem.offset0,0x4
	.type		.nv.reservedSmem.cap,@object
	.size		.nv.reservedSmem.cap,0x4
